	.headerflags	@"EF_CUDA_TEXMODE_UNIFIED EF_CUDA_64BIT_ADDRESS EF_CUDA_ACCELERATORS EF_CUDA_SM90 EF_CUDA_VIRTUAL_SM(EF_CUDA_SM90)"
	.elftype	@"ET_EXEC"


//--------------------- .nv.info                  --------------------------
	.section	.nv.info,"",@"SHT_CUDA_INFO"
	.align	4


	//----- nvinfo : EIATTR_REGCOUNT
	.align		4
        /*0000*/ 	.byte	0x04, 0x2f
        /*0002*/ 	.short	(.L_2 - .L_1)
	.align		4
.L_1:
        /*0004*/ 	.word	index@(triton_poi_fused_convolution_elu_19)
        /*0008*/ 	.word	0x00000016


	//----- nvinfo : EIATTR_MIN_STACK_SIZE
	.align		4
.L_2:
        /*000c*/ 	.byte	0x04, 0x12
        /*000e*/ 	.short	(.L_4 - .L_3)
	.align		4
.L_3:
        /*0010*/ 	.word	index@(triton_poi_fused_convolution_elu_19)
        /*0014*/ 	.word	0x00000000


	//----- nvinfo : EIATTR_FRAME_SIZE
	.align		4
.L_4:
        /*0018*/ 	.byte	0x04, 0x11
        /*001a*/ 	.short	(.L_6 - .L_5)
	.align		4
.L_5:
        /*001c*/ 	.word	index@(triton_poi_fused_convolution_elu_19)
        /*0020*/ 	.word	0x00000000


	//----- nvinfo : EIATTR_MIN_STACK_SIZE
	.align		4
.L_6:
        /*0024*/ 	.byte	0x04, 0x12
        /*0026*/ 	.short	(.L_8 - .L_7)
	.align		4
.L_7:
        /*0028*/ 	.word	index@(triton_poi_fused_convolution_elu_19)
        /*002c*/ 	.word	0x00000000
.L_8:


//--------------------- .nv.info.triton_poi_fused_convolution_elu_19 --------------------------
	.section	.nv.info.triton_poi_fused_convolution_elu_19,"",@"SHT_CUDA_INFO"
	.sectionflags	@""
	.align	4


	//----- nvinfo : EIATTR_CUDA_API_VERSION
	.align		4
        /*0000*/ 	.byte	0x04, 0x37
        /*0002*/ 	.short	(.L_10 - .L_9)
.L_9:
        /*0004*/ 	.word	0x0000007c


	//----- nvinfo : EIATTR_KPARAM_INFO
	.align		4
.L_10:
        /*0008*/ 	.byte	0x04, 0x17
        /*000a*/ 	.short	(.L_12 - .L_11)
.L_11:
        /*000c*/ 	.word	0x00000000
        /*0010*/ 	.short	0x0002
        /*0012*/ 	.short	0x0010
        /*0014*/ 	.byte	0x00, 0xf0, 0x11, 0x00


	//----- nvinfo : EIATTR_KPARAM_INFO
	.align		4
.L_12:
        /*0018*/ 	.byte	0x04, 0x17
        /*001a*/ 	.short	(.L_14 - .L_13)
.L_13:
        /*001c*/ 	.word	0x00000000
        /*0020*/ 	.short	0x0001
        /*0022*/ 	.short	0x0008
        /*0024*/ 	.byte	0x00, 0xf4, 0x21, 0x00


	//----- nvinfo : EIATTR_KPARAM_INFO
	.align		4
.L_14:
        /*0028*/ 	.byte	0x04, 0x17
        /*002a*/ 	.short	(.L_16 - .L_15)
.L_15:
        /*002c*/ 	.word	0x00000000
        /*0030*/ 	.short	0x0000
        /*0032*/ 	.short	0x0000
        /*0034*/ 	.byte	0x00, 0xf4, 0x21, 0x00


	//----- nvinfo : EIATTR_SPARSE_MMA_MASK
	.align		4
.L_16:
        /*0038*/ 	.byte	0x03, 0x50
        /*003a*/ 	.short	0x0000


	//----- nvinfo : EIATTR_MAXREG_COUNT
	.align		4
        /*003c*/ 	.byte	0x03, 0x1b
        /*003e*/ 	.short	0x00ff


	//----- nvinfo : EIATTR_EXIT_INSTR_OFFSETS
	.align		4
        /*0040*/ 	.byte	0x04, 0x1c
        /*0042*/ 	.short	(.L_18 - .L_17)


	//   ....[0]....
.L_17:
        /*0044*/ 	.word	0x000004c0


	//----- nvinfo : EIATTR_REQNTID
	.align		4
.L_18:
        /*0048*/ 	.byte	0x04, 0x10
        /*004a*/ 	.short	(.L_20 - .L_19)
.L_19:
        /*004c*/ 	.word	0x00000080
        /*0050*/ 	.word	0x00000001
        /*0054*/ 	.word	0x00000001


	//----- nvinfo : EIATTR_CBANK_PARAM_SIZE
	.align		4
.L_20:
        /*0058*/ 	.byte	0x03, 0x19
        /*005a*/ 	.short	0x0014


	//----- nvinfo : EIATTR_PARAM_CBANK
	.align		4
        /*005c*/ 	.byte	0x04, 0x0a
        /*005e*/ 	.short	(.L_22 - .L_21)
	.align		4
.L_21:
        /*0060*/ 	.word	index@(.nv.constant0.triton_poi_fused_convolution_elu_19)
        /*0064*/ 	.short	0x0210
        /*0066*/ 	.short	0x0014


	//----- nvinfo : EIATTR_SW_WAR
	.align		4
.L_22:
        /*0068*/ 	.byte	0x04, 0x36
        /*006a*/ 	.short	(.L_24 - .L_23)
.L_23:
        /*006c*/ 	.word	0x00000008
.L_24:


//--------------------- .nv.callgraph             --------------------------
	.section	.nv.callgraph,"",@"SHT_CUDA_CALLGRAPH"
	.align	4
	.sectionentsize	8
	.align		4
        /*0000*/ 	.word	0x00000000
	.align		4
        /*0004*/ 	.word	0xffffffff
	.align		4
        /*0008*/ 	.word	0x00000000
	.align		4
        /*000c*/ 	.word	0xfffffffe
	.align		4
        /*0010*/ 	.word	0x00000000
	.align		4
        /*0014*/ 	.word	0xfffffffd
	.align		4
        /*0018*/ 	.word	0x00000000
	.align		4
        /*001c*/ 	.word	0xfffffffc


//--------------------- .nv.constant4             --------------------------
	.section	.nv.constant4,"a",@progbits
	.align	8
	.align		8
.nv.constant4:
        /*0000*/ 	.dword	_$_str


//--------------------- .text.triton_poi_fused_convolution_elu_19 --------------------------
	.section	.text.triton_poi_fused_convolution_elu_19,"ax",@progbits
	.align	128
        .global         triton_poi_fused_convolution_elu_19
        .type           triton_poi_fused_convolution_elu_19,@function
        .size           triton_poi_fused_convolution_elu_19,(.L_x_1 - triton_poi_fused_convolution_elu_19)
        .other          triton_poi_fused_convolution_elu_19,@"STO_CUDA_ENTRY STV_DEFAULT"
triton_poi_fused_convolution_elu_19:
.text.triton_poi_fused_convolution_elu_19:
[----:B------:R-:W-:Y:S01]  /*0000*/  LDC R1, c[0x0][0x28] ;  /* 0x00000a00ff017b82 */ /* 0x000fe20000000800 */
[----:B------:R-:W1:Y:S07]  /*0010*/  S2R R0, SR_TID.X ;  /* 0x0000000000007919 */ /* 0x000e6e0000002100 */
[----:B------:R-:W2:Y:S01]  /*0020*/  LDC.64 R6, c[0x0][0x218] ;  /* 0x00008600ff067b82 */ /* 0x000ea20000000a00 */
[----:B------:R-:W-:Y:S01]  /*0030*/  ULDC.64 UR4, c[0x0][0x208] ;  /* 0x0000820000047ab9 */ /* 0x000fe20000000a00 */
[----:B------:R-:W3:Y:S06]  /*0040*/  S2R R5, SR_CTAID.X ;  /* 0x0000000000057919 */ /* 0x000eec0000002500 */
[----:B------:R-:W4:Y:S01]  /*0050*/  LDC.64 R2, c[0x0][0x210] ;  /* 0x00008400ff027b82 */ /* 0x000f220000000a00 */
[----:B-1----:R-:W-:-:S04]  /*0060*/  SHF.L.U32 R0, R0, 0x1, RZ ;  /* 0x0000000100007819 */ /* 0x002fc800000006ff */
[----:B------:R-:W-:Y:S02]  /*0070*/  LOP3.LUT R0, R0, 0xfe, RZ, 0xc0, !PT ;  /* 0x000000fe00007812 */ /* 0x000fe400078ec0ff */
[----:B---3--:R-:W-:Y:S02]  /*0080*/  SHF.R.S32.HI R4, RZ, 0x17, R5 ;  /* 0x00000017ff047819 */ /* 0x008fe40000011405 */
[----:B------:R-:W-:Y:S02]  /*0090*/  LEA R5, R5, R0, 0x8 ;  /* 0x0000000005057211 */ /* 0x000fe400078e40ff */
[----:B------:R-:W-:-:S03]  /*00a0*/  SGXT R0, R4, 0x1 ;  /* 0x000000010400781a */ /* 0x000fc60000000200 */
[----:B----4-:R-:W-:Y:S01]  /*00b0*/  IMAD.WIDE R2, R5, 0x4, R2 ;  /* 0x0000000405027825 */ /* 0x010fe200078e0202 */
[----:B------:R-:W-:-:S04]  /*00c0*/  LEA.HI R0, R0, R5, RZ, 0x5 ;  /* 0x0000000500007211 */ /* 0x000fc800078f28ff */
[----:B------:R-:W-:-:S04]  /*00d0*/  LOP3.LUT R0, R0, 0xffffffe0, RZ, 0xc0, !PT ;  /* 0xffffffe000007812 */ /* 0x000fc800078ec0ff */
[----:B------:R-:W-:Y:S02]  /*00e0*/  IADD3 R9, R5, -R0, RZ ;  /* 0x8000000005097210 */ /* 0x000fe40007ffe0ff */
[----:B------:R-:W3:Y:S03]  /*00f0*/  LDG.E.64 R4, desc[UR4][R2.64] ;  /* 0x0000000402047981 */ /* 0x000ee6000c1e1b00 */
[----:B--2---:R-:W-:-:S06]  /*0100*/  IMAD.WIDE R6, R9, 0x4, R6 ;  /* 0x0000000409067825 */ /* 0x004fcc00078e0206 */
[----:B------:R-:W3:Y:S01]  /*0110*/  LDG.E.EL.64 R6, desc[UR4][R6.64] ;  /* 0x0000000406067981 */ /* 0x000ee2000c2e1b00 */
[----:B------:R-:W-:Y:S01]  /*0120*/  HFMA2.MMA R19, -RZ, RZ, 0.83837890625, -4044 ;  /* 0x3ab5ebe6ff137435 */ /* 0x000fe200000001ff */
[----:B---3--:R-:W-:Y:S01]  /*0130*/  FADD R0, R5, R7 ;  /* 0x0000000705007221 */ /* 0x008fe20000000000 */
[----:B------:R-:W-:-:S03]  /*0140*/  FADD R8, R4, R6 ;  /* 0x0000000604087221 */ /* 0x000fc60000000000 */
[----:B------:R-:W-:Y:S01]  /*0150*/  FMUL R11, R0, 1.4426950216293334961 ;  /* 0x3fb8aa3b000b7820 */ /* 0x000fe20000400000 */
[----:B------:R-:W-:-:S05]  /*0160*/  FMUL R9, R8, 1.4426950216293334961 ;  /* 0x3fb8aa3b08097820 */ /* 0x000fca0000400000 */
[----:B------:R-:W1:Y:S01]  /*0170*/  FRND R11, R11 ;  /* 0x0000000b000b7307 */ /* 0x000e620000201000 */
[----:B------:R-:W-:Y:S01]  /*0180*/  FADD.FTZ R12, |R0|, -RZ ;  /* 0x800000ff000c7221 */ /* 0x000fe20000010200 */
[----:B------:R-:W-:-:S06]  /*0190*/  FADD.FTZ R10, |R8|, -RZ ;  /* 0x800000ff080a7221 */ /* 0x000fcc0000010200 */
[----:B------:R-:W2:Y:S01]  /*01a0*/  FRND R9, R9 ;  /* 0x0000000900097307 */ /* 0x000ea20000201000 */
[----:B------:R-:W-:Y:S02]  /*01b0*/  FSETP.GEU.AND P1, PT, R12, 0.40999999642372131348, PT ;  /* 0x3ed1eb850c00780b */ /* 0x000fe40003f2e000 */
[----:B------:R-:W-:Y:S02]  /*01c0*/  FSETP.GEU.AND P0, PT, R10, 0.40999999642372131348, PT ;  /* 0x3ed1eb850a00780b */ /* 0x000fe40003f0e000 */
[----:B-1----:R-:W-:Y:S02]  /*01d0*/  FSEL R15, R11, RZ, P1 ;  /* 0x000000ff0b0f7208 */ /* 0x002fe40000800000 */
[----:B--2---:R-:W-:-:S03]  /*01e0*/  FSEL R13, R9, RZ, P0 ;  /* 0x000000ff090d7208 */ /* 0x004fc60000000000 */
[C---:B------:R-:W-:Y:S01]  /*01f0*/  FFMA.FTZ R12, -R15.reuse, 0.693145751953125, R0 ;  /* 0x3f3172000f0c7823 */ /* 0x040fe20000010100 */
[----:B------:R-:W-:Y:S01]  /*0200*/  FSETP.NEU.AND P2, PT, R15, 128, PT ;  /* 0x430000000f00780b */ /* 0x000fe20003f4d000 */
[----:B------:R-:W-:Y:S02]  /*0210*/  FFMA.FTZ R10, -R13, 0.693145751953125, R8 ;  /* 0x3f3172000d0a7823 */ /* 0x000fe40000010108 */
[----:B------:R-:W-:Y:S01]  /*0220*/  FFMA.FTZ R16, -R15, 1.428606765330187045e-06, R12 ;  /* 0x35bfbe8e0f107823 */ /* 0x000fe2000001010c */
[C---:B------:R-:W-:Y:S01]  /*0230*/  FSETP.NEU.AND P3, PT, R13.reuse, 128, PT ;  /* 0x430000000d00780b */ /* 0x040fe20003f6d000 */
[----:B------:R-:W-:Y:S01]  /*0240*/  FFMA.FTZ R14, -R13, 1.428606765330187045e-06, R10 ;  /* 0x35bfbe8e0d0e7823 */ /* 0x000fe2000001010a */
[----:B------:R-:W-:Y:S01]  /*0250*/  FSEL R9, R15, 127, P2 ;  /* 0x42fe00000f097808 */ /* 0x000fe20001000000 */
[-C--:B------:R-:W-:Y:S01]  /*0260*/  FFMA.FTZ R17, R16, R19.reuse, 0.0083824126049876213074 ;  /* 0x3c09566310117423 */ /* 0x080fe20000010013 */
[----:B------:R-:W-:Y:S01]  /*0270*/  FSEL R10, R13, 127, P3 ;  /* 0x42fe00000d0a7808 */ /* 0x000fe20001800000 */
[----:B------:R-:W-:Y:S01]  /*0280*/  FFMA.FTZ R15, R14, R19, 0.0083824126049876213074 ;  /* 0x3c0956630e0f7423 */ /* 0x000fe20000010013 */
[----:B------:R-:W1:Y:S01]  /*0290*/  MUFU.EX2 R11, R9 ;  /* 0x00000009000b7308 */ /* 0x000e620000000800 */
[----:B------:R-:W-:-:S02]  /*02a0*/  FFMA.FTZ R17, R16, R17, 0.041667830199003219604 ;  /* 0x3d2aabe310117423 */ /* 0x000fc40000010011 */
[----:B------:R-:W-:Y:S02]  /*02b0*/  FFMA.FTZ R15, R14, R15, 0.041667830199003219604 ;  /* 0x3d2aabe30e0f7423 */ /* 0x000fe4000001000f */
[----:B------:R-:W-:-:S03]  /*02c0*/  FFMA.FTZ R17, R16, R17, 0.16666397452354431152 ;  /* 0x3e2aa9f610117423 */ /* 0x000fc60000010011 */
[----:B------:R-:W2:Y:S01]  /*02d0*/  MUFU.EX2 R12, R10 ;  /* 0x0000000a000c7308 */ /* 0x000ea20000000800 */
[----:B------:R-:W-:Y:S01]  /*02e0*/  FFMA.FTZ R15, R14, R15, 0.16666397452354431152 ;  /* 0x3e2aa9f60e0f7423 */ /* 0x000fe2000001000f */
[----:B------:R-:W-:-:S03]  /*02f0*/  FFMA.FTZ R17, R16, R17, 0.49999994039535522461 ;  /* 0x3efffffe10117423 */ /* 0x000fc60000010011 */
[----:B------:R-:W-:Y:S01]  /*0300*/  FFMA.FTZ R15, R14, R15, 0.49999994039535522461 ;  /* 0x3efffffe0e0f7423 */ /* 0x000fe2000001000f */
[----:B------:R-:W-:-:S03]  /*0310*/  FMUL R17, R16, R17 ;  /* 0x0000001110117220 */ /* 0x000fc60000400000 */
[----:B------:R-:W-:Y:S01]  /*0320*/  FMUL R15, R14, R15 ;  /* 0x0000000f0e0f7220 */ /* 0x000fe20000400000 */
[----:B------:R-:W-:Y:S01]  /*0330*/  FFMA.FTZ R16, R16, R17, R16 ;  /* 0x0000001110107223 */ /* 0x000fe20000010010 */
[C---:B-1----:R-:W-:Y:S02]  /*0340*/  FADD R18, R11.reuse, -1 ;  /* 0xbf8000000b127421 */ /* 0x042fe40000000000 */
[----:B------:R-:W-:Y:S01]  /*0350*/  FFMA.FTZ R15, R14, R15, R14 ;  /* 0x0000000f0e0f7223 */ /* 0x000fe2000001000e */
[----:B--2---:R-:W-:Y:S01]  /*0360*/  FADD R13, R12, -1 ;  /* 0xbf8000000c0d7421 */ /* 0x004fe20000000000 */
[----:B------:R-:W-:Y:S01]  /*0370*/  FFMA.FTZ R11, R11, R16, R18 ;  /* 0x000000100b0b7223 */ /* 0x000fe20000010012 */
[----:B------:R-:W-:Y:S02]  /*0380*/  FSETP.NEU.AND P0, PT, R8, RZ, PT ;  /* 0x000000ff0800720b */ /* 0x000fe40003f0d000 */
[----:B------:R-:W-:Y:S01]  /*0390*/  FFMA.FTZ R12, R12, R15, R13 ;  /* 0x0000000f0c0c7223 */ /* 0x000fe2000001000d */
[----:B------:R-:W-:Y:S01]  /*03a0*/  FSETP.NEU.AND P1, PT, R0, RZ, PT ;  /* 0x000000ff0000720b */ /* 0x000fe20003f2d000 */
[----:B------:R-:W-:Y:S01]  /*03b0*/  @!P2 FADD R11, R11, R11 ;  /* 0x0000000b0b0ba221 */ /* 0x000fe20000000000 */
[----:B------:R-:W-:Y:S01]  /*03c0*/  FSETP.GT.AND P4, PT, R9, 128, PT ;  /* 0x430000000900780b */ /* 0x000fe20003f84000 */
[----:B------:R-:W-:Y:S01]  /*03d0*/  @!P3 FADD R12, R12, R12 ;  /* 0x0000000c0c0cb221 */ /* 0x000fe20000000000 */
[----:B------:R-:W-:-:S02]  /*03e0*/  FSETP.GT.AND P3, PT, R10, 128, PT ;  /* 0x430000000a00780b */ /* 0x000fc40003f64000 */
[----:B------:R-:W-:Y:S02]  /*03f0*/  FSETP.GEU.AND P2, PT, R9, -25, PT ;  /* 0xc1c800000900780b */ /* 0x000fe40003f4e000 */
[----:B------:R-:W-:Y:S02]  /*0400*/  FSEL R11, R11, +INF , !P4 ;  /* 0x7f8000000b0b7808 */ /* 0x000fe40006000000 */
[----:B------:R-:W-:Y:S02]  /*0410*/  FSETP.GEU.AND P4, PT, R10, -25, PT ;  /* 0xc1c800000a00780b */ /* 0x000fe40003f8e000 */
[----:B------:R-:W-:Y:S01]  /*0420*/  FSEL R12, R12, +INF , !P3 ;  /* 0x7f8000000c0c7808 */ /* 0x000fe20005800000 */
[----:B------:R-:W-:Y:S01]  /*0430*/  FADD R9, R8, R8 ;  /* 0x0000000808097221 */ /* 0x000fe20000000000 */
[----:B------:R-:W-:Y:S01]  /*0440*/  FSEL R11, R11, -1, P2 ;  /* 0xbf8000000b0b7808 */ /* 0x000fe20001000000 */
[----:B------:R-:W-:Y:S01]  /*0450*/  @!P1 FADD R11, R0, R0 ;  /* 0x00000000000b9221 */ /* 0x000fe20000000000 */
[----:B------:R-:W-:-:S02]  /*0460*/  @P0 FSEL R9, R12, -1, P4 ;  /* 0xbf8000000c090808 */ /* 0x000fc40002000000 */
[----:B------:R-:W-:Y:S02]  /*0470*/  FSETP.GT.AND P2, PT, R4, -R6, PT ;  /* 0x800000060400720b */ /* 0x000fe40003f44000 */
[----:B------:R-:W-:Y:S02]  /*0480*/  FSETP.GT.AND P0, PT, R5, -R7, PT ;  /* 0x800000070500720b */ /* 0x000fe40003f04000 */
[----:B------:R-:W-:Y:S02]  /*0490*/  FSEL R10, R8, R9, P2 ;  /* 0x00000009080a7208 */ /* 0x000fe40001000000 */
[----:B------:R-:W-:-:S05]  /*04a0*/  FSEL R11, R0, R11, P0 ;  /* 0x0000000b000b7208 */ /* 0x000fca0000000000 */
[----:B------:R-:W-:Y:S01]  /*04b0*/  STG.E.64 desc[UR4][R2.64], R10 ;  /* 0x0000000a02007986 */ /* 0x000fe2000c101b04 */
[----:B------:R-:W-:Y:S05]  /*04c0*/  EXIT ;  /* 0x000000000000794d */ /* 0x000fea0003800000 */
.L_x_0:
[----:B------:R-:W-:-:S00]  /*04d0*/  BRA `(.L_x_0) ;  /* 0xfffffffc00fc7947 */ /* 0x000fc0000383ffff */
[----:B------:R-:W-:-:S00]  /*04e0*/  NOP ;  /* 0x0000000000007918 */ /* 0x000fc00000000000 */
        /* <DEDUP_REMOVED lines=9> */
.L_x_1:


//--------------------- .nv.global.init           --------------------------
	.section	.nv.global.init,"aw",@progbits
.nv.global.init:
	.type		_$_str,@object
	.size		_$_str,(.L_0 - _$_str)
_$_str:
        /*0000*/ 	.byte	0x5f, 0x5f, 0x43, 0x55, 0x44, 0x41, 0x5f, 0x46, 0x54, 0x5a, 0x00
.L_0:


//--------------------- .nv.constant0.triton_poi_fused_convolution_elu_19 --------------------------
	.section	.nv.constant0.triton_poi_fused_convolution_elu_19,"a",@progbits
	.sectionflags	@""
	.align	4
.nv.constant0.triton_poi_fused_convolution_elu_19:
	.zero		548
